	.headerflags	@"EF_CUDA_TEXMODE_UNIFIED EF_CUDA_64BIT_ADDRESS EF_CUDA_ACCELERATORS EF_CUDA_SM90 EF_CUDA_VIRTUAL_SM(EF_CUDA_SM90)"
	.elftype	@"ET_EXEC"


//--------------------- .nv.info                  --------------------------
	.section	.nv.info,"",@"SHT_CUDA_INFO"
	.align	4


	//----- nvinfo : EIATTR_REGCOUNT
	.align		4
        /*0000*/ 	.byte	0x04, 0x2f
        /*0002*/ 	.short	(.L_1 - .L_0)
	.align		4
.L_0:
        /*0004*/ 	.word	index@(triton_poi_fused_adaptive_max_pool2d_sigmoid_sigmoid_backward_11)
        /*0008*/ 	.word	0x00000017


	//----- nvinfo : EIATTR_MIN_STACK_SIZE
	.align		4
.L_1:
        /*000c*/ 	.byte	0x04, 0x12
        /*000e*/ 	.short	(.L_3 - .L_2)
	.align		4
.L_2:
        /*0010*/ 	.word	index@(triton_poi_fused_adaptive_max_pool2d_sigmoid_sigmoid_backward_11)
        /*0014*/ 	.word	0x00000000


	//----- nvinfo : EIATTR_FRAME_SIZE
	.align		4
.L_3:
        /*0018*/ 	.byte	0x04, 0x11
        /*001a*/ 	.short	(.L_5 - .L_4)
	.align		4
.L_4:
        /*001c*/ 	.word	index@(triton_poi_fused_adaptive_max_pool2d_sigmoid_sigmoid_backward_11)
        /*0020*/ 	.word	0x00000000


	//----- nvinfo : EIATTR_MIN_STACK_SIZE
	.align		4
.L_5:
        /*0024*/ 	.byte	0x04, 0x12
        /*0026*/ 	.short	(.L_7 - .L_6)
	.align		4
.L_6:
        /*0028*/ 	.word	index@(triton_poi_fused_adaptive_max_pool2d_sigmoid_sigmoid_backward_11)
        /*002c*/ 	.word	0x00000000
.L_7:


//--------------------- .nv.info.triton_poi_fused_adaptive_max_pool2d_sigmoid_sigmoid_backward_11 --------------------------
	.section	.nv.info.triton_poi_fused_adaptive_max_pool2d_sigmoid_sigmoid_backward_11,"",@"SHT_CUDA_INFO"
	.sectionflags	@""
	.align	4


	//----- nvinfo : EIATTR_CUDA_API_VERSION
	.align		4
        /*0000*/ 	.byte	0x04, 0x37
        /*0002*/ 	.short	(.L_9 - .L_8)
.L_8:
        /*0004*/ 	.word	0x0000007c


	//----- nvinfo : EIATTR_KPARAM_INFO
	.align		4
.L_9:
        /*0008*/ 	.byte	0x04, 0x17
        /*000a*/ 	.short	(.L_11 - .L_10)
.L_10:
        /*000c*/ 	.word	0x00000000
        /*0010*/ 	.short	0x0004
        /*0012*/ 	.short	0x0020
        /*0014*/ 	.byte	0x00, 0xf0, 0x11, 0x00


	//----- nvinfo : EIATTR_KPARAM_INFO
	.align		4
.L_11:
        /*0018*/ 	.byte	0x04, 0x17
        /*001a*/ 	.short	(.L_13 - .L_12)
.L_12:
        /*001c*/ 	.word	0x00000000
        /*0020*/ 	.short	0x0003
        /*0022*/ 	.short	0x0018
        /*0024*/ 	.byte	0x00, 0xf4, 0x21, 0x00


	//----- nvinfo : EIATTR_KPARAM_INFO
	.align		4
.L_13:
        /*0028*/ 	.byte	0x04, 0x17
        /*002a*/ 	.short	(.L_15 - .L_14)
.L_14:
        /*002c*/ 	.word	0x00000000
        /*0030*/ 	.short	0x0002
        /*0032*/ 	.short	0x0010
        /*0034*/ 	.byte	0x00, 0xf4, 0x21, 0x00


	//----- nvinfo : EIATTR_KPARAM_INFO
	.align		4
.L_15:
        /*0038*/ 	.byte	0x04, 0x17
        /*003a*/ 	.short	(.L_17 - .L_16)
.L_16:
        /*003c*/ 	.word	0x00000000
        /*0040*/ 	.short	0x0001
        /*0042*/ 	.short	0x0008
        /*0044*/ 	.byte	0x00, 0xf4, 0x21, 0x00


	//----- nvinfo : EIATTR_KPARAM_INFO
	.align		4
.L_17:
        /*0048*/ 	.byte	0x04, 0x17
        /*004a*/ 	.short	(.L_19 - .L_18)
.L_18:
        /*004c*/ 	.word	0x00000000
        /*0050*/ 	.short	0x0000
        /*0052*/ 	.short	0x0000
        /*0054*/ 	.byte	0x00, 0xf4, 0x21, 0x00


	//----- nvinfo : EIATTR_SPARSE_MMA_MASK
	.align		4
.L_19:
        /*0058*/ 	.byte	0x03, 0x50
        /*005a*/ 	.short	0x0000


	//----- nvinfo : EIATTR_MAXREG_COUNT
	.align		4
        /*005c*/ 	.byte	0x03, 0x1b
        /*005e*/ 	.short	0x00ff


	//----- nvinfo : EIATTR_EXIT_INSTR_OFFSETS
	.align		4
        /*0060*/ 	.byte	0x04, 0x1c
        /*0062*/ 	.short	(.L_21 - .L_20)


	//   ....[0]....
.L_20:
        /*0064*/ 	.word	0x00000830


	//   ....[1]....
        /*0068*/ 	.word	0x00000850


	//----- nvinfo : EIATTR_REQNTID
	.align		4
.L_21:
        /*006c*/ 	.byte	0x04, 0x10
        /*006e*/ 	.short	(.L_23 - .L_22)
.L_22:
        /*0070*/ 	.word	0x00000020
        /*0074*/ 	.word	0x00000001
        /*0078*/ 	.word	0x00000001


	//----- nvinfo : EIATTR_CBANK_PARAM_SIZE
	.align		4
.L_23:
        /*007c*/ 	.byte	0x03, 0x19
        /*007e*/ 	.short	0x0024


	//----- nvinfo : EIATTR_PARAM_CBANK
	.align		4
        /*0080*/ 	.byte	0x04, 0x0a
        /*0082*/ 	.short	(.L_25 - .L_24)
	.align		4
.L_24:
        /*0084*/ 	.word	index@(.nv.constant0.triton_poi_fused_adaptive_max_pool2d_sigmoid_sigmoid_backward_11)
        /*0088*/ 	.short	0x0210
        /*008a*/ 	.short	0x0024


	//----- nvinfo : EIATTR_SW_WAR
	.align		4
.L_25:
        /*008c*/ 	.byte	0x04, 0x36
        /*008e*/ 	.short	(.L_27 - .L_26)
.L_26:
        /*0090*/ 	.word	0x00000008
.L_27:


//--------------------- .nv.callgraph             --------------------------
	.section	.nv.callgraph,"",@"SHT_CUDA_CALLGRAPH"
	.align	4
	.sectionentsize	8
	.align		4
        /*0000*/ 	.word	0x00000000
	.align		4
        /*0004*/ 	.word	0xffffffff
	.align		4
        /*0008*/ 	.word	0x00000000
	.align		4
        /*000c*/ 	.word	0xfffffffe
	.align		4
        /*0010*/ 	.word	0x00000000
	.align		4
        /*0014*/ 	.word	0xfffffffd
	.align		4
        /*0018*/ 	.word	0x00000000
	.align		4
        /*001c*/ 	.word	0xfffffffc


//--------------------- .text.triton_poi_fused_adaptive_max_pool2d_sigmoid_sigmoid_backward_11 --------------------------
	.section	.text.triton_poi_fused_adaptive_max_pool2d_sigmoid_sigmoid_backward_11,"ax",@progbits
	.align	128
        .global         triton_poi_fused_adaptive_max_pool2d_sigmoid_sigmoid_backward_11
        .type           triton_poi_fused_adaptive_max_pool2d_sigmoid_sigmoid_backward_11,@function
        .size           triton_poi_fused_adaptive_max_pool2d_sigmoid_sigmoid_backward_11,(.L_x_1 - triton_poi_fused_adaptive_max_pool2d_sigmoid_sigmoid_backward_11)
        .other          triton_poi_fused_adaptive_max_pool2d_sigmoid_sigmoid_backward_11,@"STO_CUDA_ENTRY STV_DEFAULT"
triton_poi_fused_adaptive_max_pool2d_sigmoid_sigmoid_backward_11:
.text.triton_poi_fused_adaptive_max_pool2d_sigmoid_sigmoid_backward_11:
[----:B------:R-:W0:Y:S02]  /*0000*/  LDC R1, c[0x0][0x28] ;  /* 0x00000a00ff017b82 */ /* 0x000e240000000800 */
[----:B------:R-:W1:Y:S01]  /*0010*/  S2R R20, SR_TID.X ;  /* 0x0000000000147919 */ /* 0x000e620000002100 */
[----:B------:R-:W2:Y:S01]  /*0020*/  LDC.64 R2, c[0x0][0x218] ;  /* 0x00008600ff027b82 */ /* 0x000ea20000000a00 */
[----:B------:R-:W-:Y:S01]  /*0030*/  CS2R R18, SRZ ;  /* 0x0000000000127805 */ /* 0x000fe2000001ff00 */
[----:B------:R-:W-:Y:S01]  /*0040*/  ULDC.64 UR4, c[0x0][0x208] ;  /* 0x0000820000047ab9 */ /* 0x000fe20000000a00 */
[----:B------:R-:W3:Y:S01]  /*0050*/  S2R R9, SR_CTAID.X ;  /* 0x0000000000097919 */ /* 0x000ee20000002500 */
[----:B------:R-:W-:Y:S02]  /*0060*/  CS2R R16, SRZ ;  /* 0x0000000000107805 */ /* 0x000fe4000001ff00 */
[----:B------:R-:W-:Y:S02]  /*0070*/  CS2R R14, SRZ ;  /* 0x00000000000e7805 */ /* 0x000fe4000001ff00 */
[----:B------:R-:W-:Y:S02]  /*0080*/  CS2R R12, SRZ ;  /* 0x00000000000c7805 */ /* 0x000fe4000001ff00 */
[----:B------:R-:W-:Y:S01]  /*0090*/  CS2R R10, SRZ ;  /* 0x00000000000a7805 */ /* 0x000fe2000001ff00 */
[----:B------:R-:W-:Y:S01]  /*00a0*/  IMAD.MOV.U32 R8, RZ, RZ, RZ ;  /* 0x000000ffff087224 */ /* 0x000fe200078e00ff */
[----:B------:R-:W-:Y:S01]  /*00b0*/  CS2R R6, SRZ ;  /* 0x0000000000067805 */ /* 0x000fe2000001ff00 */
[----:B------:R-:W-:Y:S01]  /*00c0*/  ULDC.64 UR6, c[0x0][0x220] ;  /* 0x0000880000067ab9 */ /* 0x000fe20000000a00 */
[----:B-1----:R-:W-:-:S05]  /*00d0*/  LOP3.LUT R0, R20, 0xf, RZ, 0xc0, !PT ;  /* 0x0000000f14007812 */ /* 0x002fca00078ec0ff */
[----:B---3--:R-:W-:Y:S02]  /*00e0*/  IMAD R9, R9, 0x10, R0 ;  /* 0x0000001009097824 */ /* 0x008fe400078e0200 */
[----:B------:R-:W-:Y:S02]  /*00f0*/  IMAD.MOV.U32 R0, RZ, RZ, RZ ;  /* 0x000000ffff007224 */ /* 0x000fe400078e00ff */
[C---:B------:R-:W-:Y:S01]  /*0100*/  IMAD.SHL.U32 R5, R9.reuse, 0x10, RZ ;  /* 0x0000001009057824 */ /* 0x040fe200078e00ff */
[----:B------:R-:W-:-:S03]  /*0110*/  ISETP.GE.AND P0, PT, R9, 0xc, PT ;  /* 0x0000000c0900780c */ /* 0x000fc60003f06270 */
[----:B--2---:R-:W-:-:S10]  /*0120*/  IMAD.WIDE R2, R5, 0x4, R2 ;  /* 0x0000000405027825 */ /* 0x004fd400078e0202 */
[----:B------:R-:W2:Y:S04]  /*0130*/  @!P0 LDG.E.EL R0, desc[UR4][R2.64] ;  /* 0x0000000402008981 */ /* 0x000ea8000c2e1900 */
[----:B------:R-:W2:Y:S04]  /*0140*/  @!P0 LDG.E.EL R18, desc[UR4][R2.64+0x4] ;  /* 0x0000040402128981 */ /* 0x000ea8000c2e1900 */
[----:B------:R-:W3:Y:S04]  /*0150*/  @!P0 LDG.E.EL R19, desc[UR4][R2.64+0x8] ;  /* 0x0000080402138981 */ /* 0x000ee8000c2e1900 */
[----:B------:R-:W4:Y:S04]  /*0160*/  @!P0 LDG.E.EL R16, desc[UR4][R2.64+0xc] ;  /* 0x00000c0402108981 */ /* 0x000f28000c2e1900 */
[----:B------:R-:W5:Y:S04]  /*0170*/  @!P0 LDG.E.EL R17, desc[UR4][R2.64+0x10] ;  /* 0x0000100402118981 */ /* 0x000f68000c2e1900 */
        /* <DEDUP_REMOVED lines=8> */
[----:B------:R-:W5:Y:S01]  /*0200*/  @!P0 LDG.E.EL R6, desc[UR4][R2.64+0x34] ;  /* 0x0000340402068981 */ /* 0x000f62000c2e1900 */
[----:B------:R-:W-:-:S06]  /*0210*/  CS2R R4, SRZ ;  /* 0x0000000000047805 */ /* 0x000fcc000001ff00 */
[----:B------:R-:W5:Y:S04]  /*0220*/  @!P0 LDG.E.EL R5, desc[UR4][R2.64+0x38] ;  /* 0x0000380402058981 */ /* 0x000f68000c2e1900 */
[----:B------:R1:W5:Y:S01]  /*0230*/  @!P0 LDG.E.EL R4, desc[UR4][R2.64+0x3c] ;  /* 0x00003c0402048981 */ /* 0x000362000c2e1900 */
[C---:B--2---:R-:W-:Y:S02]  /*0240*/  FSETP.GT.AND P5, PT, R18.reuse, R0, PT ;  /* 0x000000001200720b */ /* 0x044fe40003fa4000 */
[----:B------:R-:W-:Y:S02]  /*0250*/  FSETP.NAN.AND P0, PT, R18, R18, PT ;  /* 0x000000121200720b */ /* 0x000fe40003f08000 */
[----:B---3--:R-:W-:Y:S02]  /*0260*/  FSETP.NAN.AND P1, PT, R19, R19, PT ;  /* 0x000000131300720b */ /* 0x008fe40003f28000 */
[----:B----4-:R-:W-:-:S02]  /*0270*/  FSETP.NAN.AND P2, PT, R16, R16, PT ;  /* 0x000000101000720b */ /* 0x010fc40003f48000 */
[----:B-----5:R-:W-:-:S05]  /*0280*/  FSETP.NAN.AND P3, PT, R17, R17, PT ;  /* 0x000000111100720b */ /* 0x020fca0003f68000 */
[----:B------:R-:W-:Y:S02]  /*0290*/  @!P5 FSEL R18, R18, R0, P0 ;  /* 0x000000001212d208 */ /* 0x000fe40000000000 */
[----:B------:R-:W-:Y:S02]  /*02a0*/  FSETP.NAN.AND P4, PT, R14, R14, PT ;  /* 0x0000000e0e00720b */ /* 0x000fe40003f88000 */
[----:B------:R-:W-:Y:S02]  /*02b0*/  FSETP.GEU.AND P0, PT, R18, R19, PT ;  /* 0x000000131200720b */ /* 0x000fe40003f0e000 */
[----:B------:R-:W-:Y:S02]  /*02c0*/  FSETP.NAN.AND P6, PT, R15, R15, PT ;  /* 0x0000000f0f00720b */ /* 0x000fe40003fc8000 */
[----:B------:R-:W-:Y:S02]  /*02d0*/  @!P1 FSEL R19, R19, R18, !P0 ;  /* 0x0000001213139208 */ /* 0x000fe40004000000 */
[----:B------:R-:W-:-:S02]  /*02e0*/  P2R R0, PR, RZ, 0x20 ;  /* 0x00000020ff007803 */ /* 0x000fc40000000000 */
[----:B------:R-:W-:-:S04]  /*02f0*/  FSETP.GEU.AND P1, PT, R19, R16, PT ;  /* 0x000000101300720b */ /* 0x000fc80003f2e000 */
[----:B------:R-:W-:-:S04]  /*0300*/  @!P2 FSEL R16, R16, R19, !P1 ;  /* 0x000000131010a208 */ /* 0x000fc80004800000 */
[----:B------:R-:W-:-:S04]  /*0310*/  FSETP.GEU.AND P2, PT, R16, R17, PT ;  /* 0x000000111000720b */ /* 0x000fc80003f4e000 */
[----:B------:R-:W-:-:S04]  /*0320*/  @!P3 FSEL R17, R17, R16, !P2 ;  /* 0x000000101111b208 */ /* 0x000fc80005000000 */
[----:B------:R-:W-:-:S04]  /*0330*/  FSETP.GEU.AND P3, PT, R17, R14, PT ;  /* 0x0000000e1100720b */ /* 0x000fc80003f6e000 */
[----:B------:R-:W-:-:S04]  /*0340*/  @!P4 FSEL R14, R14, R17, !P3 ;  /* 0x000000110e0ec208 */ /* 0x000fc80005800000 */
[----:B------:R-:W-:-:S04]  /*0350*/  FSETP.GEU.AND P4, PT, R14, R15, PT ;  /* 0x0000000f0e00720b */ /* 0x000fc80003f8e000 */
[----:B------:R-:W-:Y:S02]  /*0360*/  @!P6 FSEL R15, R15, R14, !P4 ;  /* 0x0000000e0f0fe208 */ /* 0x000fe40006000000 */
[-C--:B------:R-:W-:Y:S02]  /*0370*/  FSETP.NAN.AND P6, PT, R12, R12.reuse, PT ;  /* 0x0000000c0c00720b */ /* 0x080fe40003fc8000 */
[----:B------:R-:W-:-:S04]  /*0380*/  FSETP.GEU.AND P5, PT, R15, R12, PT ;  /* 0x0000000c0f00720b */ /* 0x000fc80003fae000 */
[----:B-1----:R-:W-:-:S07]  /*0390*/  P2R R2, PR, RZ, 0x20 ;  /* 0x00000020ff027803 */ /* 0x002fce0000000000 */
[----:B------:R-:W-:Y:S02]  /*03a0*/  @!P6 FSEL R12, R12, R15, !P5 ;  /* 0x0000000f0c0ce208 */ /* 0x000fe40006800000 */
[-C--:B------:R-:W-:Y:S02]  /*03b0*/  FSETP.NAN.AND P6, PT, R13, R13.reuse, PT ;  /* 0x0000000d0d00720b */ /* 0x080fe40003fc8000 */
[----:B------:R-:W-:-:S04]  /*03c0*/  FSETP.GEU.AND P5, PT, R12, R13, PT ;  /* 0x0000000d0c00720b */ /* 0x000fc80003fae000 */
[----:B------:R-:W-:-:S07]  /*03d0*/  P2R R14, PR, RZ, 0x20 ;  /* 0x00000020ff0e7803 */ /* 0x000fce0000000000 */
[----:B------:R-:W-:Y:S02]  /*03e0*/  @!P6 FSEL R13, R13, R12, !P5 ;  /* 0x0000000c0d0de208 */ /* 0x000fe40006800000 */
[----:B------:R-:W-:Y:S02]  /*03f0*/  ISETP.NE.AND P5, PT, R0, RZ, PT ;  /* 0x000000ff0000720c */ /* 0x000fe40003fa5270 */
[-C--:B------:R-:W-:Y:S02]  /*0400*/  FSETP.GEU.AND P6, PT, R13, R10.reuse, PT ;  /* 0x0000000a0d00720b */ /* 0x080fe40003fce000 */
[----:B------:R-:W-:Y:S02]  /*0410*/  SEL R0, RZ, 0x1, !P5 ;  /* 0x00000001ff007807 */ /* 0x000fe40006800000 */
[----:B------:R-:W-:Y:S02]  /*0420*/  FSETP.NAN.AND P5, PT, R10, R10, PT ;  /* 0x0000000a0a00720b */ /* 0x000fe40003fa8000 */
[----:B------:R-:W-:-:S02]  /*0430*/  SEL R0, R0, 0x2, P0 ;  /* 0x0000000200007807 */ /* 0x000fc40000000000 */
[----:B------:R-:W-:Y:S02]  /*0440*/  P2R R12, PR, RZ, 0x40 ;  /* 0x00000040ff0c7803 */ /* 0x000fe40000000000 */
[----:B------:R-:W-:-:S04]  /*0450*/  SEL R0, R0, 0x3, P1 ;  /* 0x0000000300007807 */ /* 0x000fc80000800000 */
[----:B------:R-:W-:-:S03]  /*0460*/  SEL R0, R0, 0x4, P2 ;  /* 0x0000000400007807 */ /* 0x000fc60001000000 */
[----:B------:R-:W-:Y:S02]  /*0470*/  @!P5 FSEL R10, R10, R13, !P6 ;  /* 0x0000000d0a0ad208 */ /* 0x000fe40007000000 */
[-C--:B------:R-:W-:Y:S02]  /*0480*/  FSETP.NAN.AND P5, PT, R11, R11.reuse, PT ;  /* 0x0000000b0b00720b */ /* 0x080fe40003fa8000 */
[----:B------:R-:W-:Y:S02]  /*0490*/  FSETP.GEU.AND P0, PT, R10, R11, PT ;  /* 0x0000000b0a00720b */ /* 0x000fe40003f0e000 */
[----:B------:R-:W-:Y:S02]  /*04a0*/  SEL R0, R0, 0x5, P3 ;  /* 0x0000000500007807 */ /* 0x000fe40001800000 */
[----:B------:R-:W-:Y:S02]  /*04b0*/  FSETP.NAN.AND P6, PT, R4, R4, PT ;  /* 0x000000040400720b */ /* 0x000fe40003fc8000 */
[----:B------:R-:W-:-:S02]  /*04c0*/  SEL R0, R0, 0x6, P4 ;  /* 0x0000000600007807 */ /* 0x000fc40002000000 */
[----:B------:R-:W-:-:S03]  /*04d0*/  P2R R3, PR, RZ, 0x1 ;  /* 0x00000001ff037803 */ /* 0x000fc60000000000 */
[----:B------:R-:W-:Y:S02]  /*04e0*/  @!P5 FSEL R11, R11, R10, !P0 ;  /* 0x0000000a0b0bd208 */ /* 0x000fe40004000000 */
[-C--:B------:R-:W-:Y:S02]  /*04f0*/  FSETP.NAN.AND P5, PT, R8, R8.reuse, PT ;  /* 0x000000080800720b */ /* 0x080fe40003fa8000 */
[----:B------:R-:W-:Y:S02]  /*0500*/  FSETP.GEU.AND P1, PT, R11, R8, PT ;  /* 0x000000080b00720b */ /* 0x000fe40003f2e000 */
[----:B------:R-:W-:-:S09]  /*0510*/  ISETP.NE.AND P0, PT, R14, RZ, PT ;  /* 0x000000ff0e00720c */ /* 0x000fd20003f05270 */
[----:B------:R-:W-:Y:S01]  /*0520*/  @!P5 FSEL R8, R8, R11, !P1 ;  /* 0x0000000b0808d208 */ /* 0x000fe20004800000 */
[----:B------:R-:W-:Y:S01]  /*0530*/  IMAD.MOV.U32 R11, RZ, RZ, 0x3f800000 ;  /* 0x3f800000ff0b7424 */ /* 0x000fe200078e00ff */
[-C--:B------:R-:W-:Y:S02]  /*0540*/  FSETP.NAN.AND P5, PT, R7, R7.reuse, PT ;  /* 0x000000070700720b */ /* 0x080fe40003fa8000 */
[----:B------:R-:W-:-:S11]  /*0550*/  FSETP.GEU.AND P2, PT, R8, R7, PT ;  /* 0x000000070800720b */ /* 0x000fd60003f4e000 */
[----:B------:R-:W-:Y:S02]  /*0560*/  @!P5 FSEL R7, R7, R8, !P2 ;  /* 0x000000080707d208 */ /* 0x000fe40005000000 */
[-C--:B------:R-:W-:Y:S02]  /*0570*/  FSETP.NAN.AND P5, PT, R6, R6.reuse, PT ;  /* 0x000000060600720b */ /* 0x080fe40003fa8000 */
[----:B------:R-:W-:-:S11]  /*0580*/  FSETP.GEU.AND P3, PT, R7, R6, PT ;  /* 0x000000060700720b */ /* 0x000fd60003f6e000 */
[----:B------:R-:W-:Y:S02]  /*0590*/  @!P5 FSEL R6, R6, R7, !P3 ;  /* 0x000000070606d208 */ /* 0x000fe40005800000 */
[-C--:B------:R-:W-:Y:S02]  /*05a0*/  FSETP.NAN.AND P5, PT, R5, R5.reuse, PT ;  /* 0x000000050500720b */ /* 0x080fe40003fa8000 */
[----:B------:R-:W-:-:S11]  /*05b0*/  FSETP.GEU.AND P4, PT, R6, R5, PT ;  /* 0x000000050600720b */ /* 0x000fd60003f8e000 */
[----:B------:R-:W-:-:S04]  /*05c0*/  @!P5 FSEL R5, R5, R6, !P4 ;  /* 0x000000060505d208 */ /* 0x000fc80006000000 */
[----:B------:R-:W-:-:S04]  /*05d0*/  FSETP.GEU.AND P5, PT, R5, R4, PT ;  /* 0x000000040500720b */ /* 0x000fc80003fae000 */
[----:B------:R-:W-:Y:S02]  /*05e0*/  @!P6 FSEL R4, R4, R5, !P5 ;  /* 0x000000050404e208 */ /* 0x000fe40006800000 */
[----:B------:R-:W-:-:S03]  /*05f0*/  ISETP.NE.AND P6, PT, R2, RZ, PT ;  /* 0x000000ff0200720c */ /* 0x000fc60003fc5270 */
[----:B------:R-:W-:Y:S01]  /*0600*/  FADD R2, RZ, -R4 ;  /* 0x80000004ff027221 */ /* 0x000fe20000000000 */
[----:B------:R-:W-:Y:S01]  /*0610*/  SEL R0, R0, 0x7, P6 ;  /* 0x0000000700007807 */ /* 0x000fe20003000000 */
[----:B------:R-:W1:Y:S02]  /*0620*/  LDC.64 R4, c[0x0][0x228] ;  /* 0x00008a00ff047b82 */ /* 0x000e640000000a00 */
[----:B------:R-:W-:Y:S01]  /*0630*/  FMUL R6, R2, 1.4426950216293334961 ;  /* 0x3fb8aa3b02067820 */ /* 0x000fe20000400000 */
[----:B------:R-:W-:Y:S02]  /*0640*/  SEL R0, R0, 0x8, P0 ;  /* 0x0000000800007807 */ /* 0x000fe40000000000 */
[----:B------:R-:W-:Y:S02]  /*0650*/  ISETP.NE.AND P0, PT, R3, RZ, PT ;  /* 0x000000ff0300720c */ /* 0x000fe40003f05270 */
[----:B------:R-:W-:-:S13]  /*0660*/  FSETP.GEU.AND P6, PT, R6, -126, PT ;  /* 0xc2fc00000600780b */ /* 0x000fda0003fce000 */
[----:B------:R-:W-:-:S04]  /*0670*/  @!P6 FMUL R6, R6, 0.5 ;  /* 0x3f0000000606e820 */ /* 0x000fc80000400000 */
[----:B------:R-:W2:Y:S01]  /*0680*/  MUFU.EX2 R2, R6 ;  /* 0x0000000600027308 */ /* 0x000ea20000000800 */
[----:B-1----:R-:W-:-:S04]  /*0690*/  IMAD.WIDE R4, R9, 0x4, R4 ;  /* 0x0000000409047825 */ /* 0x002fc800078e0204 */
[----:B--2---:R-:W-:Y:S01]  /*06a0*/  @!P6 FMUL R2, R2, R2 ;  /* 0x000000020202e220 */ /* 0x004fe20000400000 */
[----:B------:R-:W-:-:S03]  /*06b0*/  ISETP.NE.AND P6, PT, R12, RZ, PT ;  /* 0x000000ff0c00720c */ /* 0x000fc60003fc5270 */
[----:B------:R-:W-:Y:S01]  /*06c0*/  FADD R8, R2, 1 ;  /* 0x3f80000002087421 */ /* 0x000fe20000000000 */
[----:B------:R-:W-:Y:S01]  /*06d0*/  SEL R0, R0, 0x9, P6 ;  /* 0x0000000900007807 */ /* 0x000fe20003000000 */
[----:B------:R-:W1:Y:S03]  /*06e0*/  LDC.64 R2, c[0x0][0x210] ;  /* 0x00008400ff027b82 */ /* 0x000e660000000a00 */
[----:B------:R-:W-:Y:S02]  /*06f0*/  FSETP.GT.AND P6, PT, R8, 8.50705917302346158658e+37, PT ;  /* 0x7e8000000800780b */ /* 0x000fe40003fc4000 */
[----:B------:R-:W-:Y:S02]  /*0700*/  SEL R0, R0, 0xa, P0 ;  /* 0x0000000a00007807 */ /* 0x000fe40000000000 */
[----:B------:R-:W-:Y:S02]  /*0710*/  LOP3.LUT P0, RZ, R20, 0x10, RZ, 0xc0, !PT ;  /* 0x0000001014ff7812 */ /* 0x000fe4000780c0ff */
[----:B------:R-:W-:-:S02]  /*0720*/  SEL R0, R0, 0xb, P1 ;  /* 0x0000000b00007807 */ /* 0x000fc40000800000 */
[----:B------:R-:W-:Y:S02]  /*0730*/  ISETP.LT.AND P0, PT, R9, 0xc, !P0 ;  /* 0x0000000c0900780c */ /* 0x000fe40004701270 */
[----:B------:R-:W-:Y:S02]  /*0740*/  SEL R0, R0, 0xc, P2 ;  /* 0x0000000c00007807 */ /* 0x000fe40001000000 */
[----:B------:R-:W-:Y:S01]  /*0750*/  FSEL R11, R11, 0.25, !P6 ;  /* 0x3e8000000b0b7808 */ /* 0x000fe20007000000 */
[----:B------:R-:W-:Y:S01]  /*0760*/  @P6 FMUL R8, R8, 0.25 ;  /* 0x3e80000008086820 */ /* 0x000fe20000400000 */
[----:B------:R-:W-:Y:S02]  /*0770*/  SEL R0, R0, 0xd, P3 ;  /* 0x0000000d00007807 */ /* 0x000fe40001800000 */
[----:B------:R-:W-:Y:S02]  /*0780*/  IADD3 R6, P1, R9, UR6, RZ ;  /* 0x0000000609067c10 */ /* 0x000fe4000ff3e0ff */
[----:B------:R-:W-:Y:S01]  /*0790*/  SEL R0, R0, 0xe, P4 ;  /* 0x0000000e00007807 */ /* 0x000fe20002000000 */
[----:B------:R-:W2:Y:S01]  /*07a0*/  MUFU.RCP R8, R8 ;  /* 0x0000000800087308 */ /* 0x000ea20000001000 */
[C---:B------:R-:W-:Y:S01]  /*07b0*/  LEA.HI.X.SX32 R7, R9.reuse, UR7, 0x1, P1 ;  /* 0x0000000709077c11 */ /* 0x040fe200088f0eff */
[----:B-1----:R-:W-:-:S04]  /*07c0*/  IMAD.WIDE R2, R9, 0x4, R2 ;  /* 0x0000000409027825 */ /* 0x002fc800078e0202 */
[----:B--2---:R-:W-:Y:S01]  /*07d0*/  FMUL R13, R8, R11 ;  /* 0x0000000b080d7220 */ /* 0x004fe20000400000 */
[----:B------:R-:W-:-:S03]  /*07e0*/  SEL R11, R0, 0xf, P5 ;  /* 0x0000000f000b7807 */ /* 0x000fc60002800000 */
[C---:B------:R-:W-:Y:S02]  /*07f0*/  FADD R0, -R13.reuse, 1 ;  /* 0x3f8000000d007421 */ /* 0x040fe40000000100 */
[----:B------:R1:W-:Y:S02]  /*0800*/  @P0 STG.E.U8 desc[UR4][R6.64], R11 ;  /* 0x0000000b06000986 */ /* 0x0003e4000c101104 */
[----:B------:R-:W-:Y:S02]  /*0810*/  FMUL R9, R13, R0 ;  /* 0x000000000d097220 */ /* 0x000fe40000400000 */
[----:B------:R1:W-:Y:S01]  /*0820*/  @P0 STG.E desc[UR4][R2.64], R13 ;  /* 0x0000000d02000986 */ /* 0x0003e2000c101904 */
[----:B------:R-:W-:Y:S05]  /*0830*/  @!P0 EXIT ;  /* 0x000000000000894d */ /* 0x000fea0003800000 */
[----:B------:R-:W-:Y:S01]  /*0840*/  STG.E desc[UR4][R4.64], R9 ;  /* 0x0000000904007986 */ /* 0x000fe2000c101904 */
[----:B------:R-:W-:Y:S05]  /*0850*/  EXIT ;  /* 0x000000000000794d */ /* 0x000fea0003800000 */
.L_x_0:
[----:B------:R-:W-:-:S00]  /*0860*/  BRA `(.L_x_0) ;  /* 0xfffffffc00fc7947 */ /* 0x000fc0000383ffff */
[----:B------:R-:W-:-:S00]  /*0870*/  NOP ;  /* 0x0000000000007918 */ /* 0x000fc00000000000 */
        /* <DEDUP_REMOVED lines=8> */
.L_x_1:


//--------------------- .nv.constant0.triton_poi_fused_adaptive_max_pool2d_sigmoid_sigmoid_backward_11 --------------------------
	.section	.nv.constant0.triton_poi_fused_adaptive_max_pool2d_sigmoid_sigmoid_backward_11,"a",@progbits
	.sectionflags	@""
	.align	4
.nv.constant0.triton_poi_fused_adaptive_max_pool2d_sigmoid_sigmoid_backward_11:
	.zero		564
